//
// Generated by NVIDIA NVVM Compiler
//
// Compiler Build ID: CL-36424714
// Cuda compilation tools, release 13.0, V13.0.88
// Based on NVVM 20.0.0
//

.version 9.0
.target sm_100
.address_size 64

	// .globl	_Z6kernelP6uchar4iii
.const .align 4 .b8 avg_dev[384];
.const .align 4 .b8 cov_inv_dev[1152];

.visible .entry _Z6kernelP6uchar4iii(
	.param .u64 .ptr .align 1 _Z6kernelP6uchar4iii_param_0,
	.param .u32 _Z6kernelP6uchar4iii_param_1,
	.param .u32 _Z6kernelP6uchar4iii_param_2,
	.param .u32 _Z6kernelP6uchar4iii_param_3
)
{
	.reg .pred 	%p<7>;
	.reg .b16 	%rs<15>;
	.reg .b32 	%r<29>;
	.reg .b32 	%f<36>;
	.reg .b64 	%rd<14>;

	ld.param.u64 	%rd4, [_Z6kernelP6uchar4iii_param_0];
	ld.param.u32 	%r11, [_Z6kernelP6uchar4iii_param_1];
	ld.param.u32 	%r12, [_Z6kernelP6uchar4iii_param_2];
	ld.param.u32 	%r10, [_Z6kernelP6uchar4iii_param_3];
	cvta.to.global.u64 	%rd1, %rd4;
	mov.u32 	%r13, %ntid.x;
	mov.u32 	%r14, %ctaid.x;
	mov.u32 	%r15, %tid.x;
	mad.lo.s32 	%r26, %r13, %r14, %r15;
	mov.u32 	%r16, %nctaid.x;
	mul.lo.s32 	%r2, %r13, %r16;
	mul.lo.s32 	%r3, %r12, %r11;
	setp.ge.s32 	%p1, %r26, %r3;
	@%p1 bra 	$L__BB0_8;
	setp.gt.s32 	%p2, %r10, 0;
	@%p2 bra 	$L__BB0_4;
	add.s64 	%rd2, %rd1, 3;
$L__BB0_3:
	mul.wide.s32 	%rd5, %r26, 4;
	add.s64 	%rd6, %rd2, %rd5;
	mov.b16 	%rs5, 0;
	st.global.u8 	[%rd6], %rs5;
	add.s32 	%r26, %r26, %r2;
	setp.lt.s32 	%p3, %r26, %r3;
	@%p3 bra 	$L__BB0_3;
	bra.uni 	$L__BB0_8;
$L__BB0_4:
	mov.u64 	%rd9, avg_dev;
	mov.u64 	%rd12, cov_inv_dev;
$L__BB0_5:
	mul.wide.s32 	%rd7, %r26, 4;
	add.s64 	%rd3, %rd1, %rd7;
	.pragma "used_bytes_mask 7";
	ld.global.u32 	%r18, [%rd3];
	bfe.u32 	%r19, %r18, 0, 8;
	cvt.u16.u32 	%rs7, %r19;
	and.b16  	%rs8, %rs7, 255;
	bfe.u32 	%r20, %r18, 8, 8;
	cvt.u16.u32 	%rs9, %r20;
	and.b16  	%rs10, %rs9, 255;
	bfe.u32 	%r21, %r18, 16, 8;
	cvt.u16.u32 	%rs11, %r21;
	and.b16  	%rs12, %rs11, 255;
	cvt.rn.f32.u16 	%f1, %rs8;
	cvt.rn.f32.u16 	%f2, %rs10;
	cvt.rn.f32.u16 	%f3, %rs12;
	mov.f32 	%f35, 0fFF7FFFFF;
	mov.b16 	%rs13, 0;
	mov.b32 	%r27, 0;
	mov.u16 	%rs14, %rs13;
$L__BB0_6:
	cvt.u32.u16 	%r22, %rs13;
	and.b32  	%r23, %r22, 255;
	mul.wide.u32 	%rd8, %r23, 12;
	add.s64 	%rd10, %rd9, %rd8;
	ld.const.f32 	%f7, [%rd10];
	sub.f32 	%f8, %f1, %f7;
	ld.const.f32 	%f9, [%rd10+4];
	sub.f32 	%f10, %f2, %f9;
	ld.const.f32 	%f11, [%rd10+8];
	sub.f32 	%f12, %f3, %f11;
	mul.lo.s32 	%r24, %r27, 3;
	mul.wide.u32 	%rd11, %r24, 12;
	add.s64 	%rd13, %rd12, %rd11;
	ld.const.f32 	%f13, [%rd13];
	ld.const.f32 	%f14, [%rd13+12];
	mul.f32 	%f15, %f10, %f14;
	fma.rn.f32 	%f16, %f8, %f13, %f15;
	ld.const.f32 	%f17, [%rd13+24];
	fma.rn.f32 	%f18, %f12, %f17, %f16;
	ld.const.f32 	%f19, [%rd13+4];
	ld.const.f32 	%f20, [%rd13+16];
	mul.f32 	%f21, %f10, %f20;
	fma.rn.f32 	%f22, %f8, %f19, %f21;
	ld.const.f32 	%f23, [%rd13+28];
	fma.rn.f32 	%f24, %f12, %f23, %f22;
	mul.f32 	%f25, %f10, %f24;
	fma.rn.f32 	%f26, %f8, %f18, %f25;
	ld.const.f32 	%f27, [%rd13+8];
	ld.const.f32 	%f28, [%rd13+20];
	mul.f32 	%f29, %f10, %f28;
	fma.rn.f32 	%f30, %f8, %f27, %f29;
	ld.const.f32 	%f31, [%rd13+32];
	fma.rn.f32 	%f32, %f12, %f31, %f30;
	fma.rn.f32 	%f33, %f12, %f32, %f26;
	neg.f32 	%f34, %f33;
	setp.lt.f32 	%p4, %f35, %f34;
	selp.b16 	%rs14, %rs13, %rs14, %p4;
	selp.f32 	%f35, %f34, %f35, %p4;
	add.s16 	%rs13, %rs13, 1;
	cvt.u32.u16 	%r25, %rs13;
	and.b32  	%r27, %r25, 255;
	setp.gt.s32 	%p5, %r10, %r27;
	@%p5 bra 	$L__BB0_6;
	st.global.u8 	[%rd3+3], %rs14;
	add.s32 	%r26, %r26, %r2;
	setp.lt.s32 	%p6, %r26, %r3;
	@%p6 bra 	$L__BB0_5;
$L__BB0_8:
	ret;

}


// ===== COMPILED SASS (sm_100) =====

	.target	sm_100

	.elftype	@"ET_EXEC"


//--------------------- .note.nv.tkinfo           --------------------------
	.section	.note.nv.tkinfo,"",@"SHT_NOTE"
	.sectionflags	@"SHF_NOTE_NV_TKINFO"
	.tkinfo
        /*0018*/ 	.word	0x00000002
        /*0030*/ 	.string	""
        /*0030*/ 	.string	"ptxas"
        /*0030*/ 	.string	"Cuda compilation tools, release 13.0, V13.0.88"
        /*0030*/ 	.string	"Build cuda_13.0.r13.0/compiler.36424714_0"
        /*0030*/ 	.string	"-arch sm_100 -m 64 "



//--------------------- .note.nv.cuinfo           --------------------------
	.section	.note.nv.cuinfo,"",@"SHT_NOTE"
	.sectionflags	@"SHF_NOTE_NV_CUINFO"
        /*0018*/ 	.short	0x0002
        /*001a*/ 	.short	0x0064
        /*001c*/ 	.short	0x0082
	.zero		2


//--------------------- .nv.info                  --------------------------
	.section	.nv.info,"",@"SHT_CUDA_INFO"
	.align	4


	//----- nvinfo : EIATTR_REGCOUNT
	.align		4
        /*0000*/ 	.byte	0x04, 0x2f
        /*0002*/ 	.short	(.L_3 - .L_2)
	.align		4
.L_2:
        /*0004*/ 	.word	index@(_Z6kernelP6uchar4iii)
        /*0008*/ 	.word	0x0000001b


	//----- nvinfo : EIATTR_FRAME_SIZE
	.align		4
.L_3:
        /*000c*/ 	.byte	0x04, 0x11
        /*000e*/ 	.short	(.L_5 - .L_4)
	.align		4
.L_4:
        /*0010*/ 	.word	index@(_Z6kernelP6uchar4iii)
        /*0014*/ 	.word	0x00000000


	//----- nvinfo : EIATTR_MIN_STACK_SIZE
	.align		4
.L_5:
        /*0018*/ 	.byte	0x04, 0x12
        /*001a*/ 	.short	(.L_7 - .L_6)
	.align		4
.L_6:
        /*001c*/ 	.word	index@(_Z6kernelP6uchar4iii)
        /*0020*/ 	.word	0x00000000
.L_7:


//--------------------- .nv.compat                --------------------------
	.section	.nv.compat,"",@"SHT_CUDA_COMPAT_INFO"
	.align	4
        /*0000*/ 	.byte	0x02, 0x09, 0x00, 0x00, 0x02, 0x02, 0x01, 0x00, 0x02, 0x05, 0x05, 0x00, 0x03, 0x07, 0x01, 0x01
        /*0010*/ 	.byte	0x02, 0x03, 0x00, 0x00, 0x02, 0x06, 0x01, 0x00, 0x04, 0x0b, 0x08, 0x00, 0x09, 0x00, 0x00, 0x00
        /*0020*/ 	.byte	0x00, 0x00, 0x00, 0x00


//--------------------- .nv.info._Z6kernelP6uchar4iii --------------------------
	.section	.nv.info._Z6kernelP6uchar4iii,"",@"SHT_CUDA_INFO"
	.sectionflags	@""
	.align	4


	//----- nvinfo : EIATTR_CUDA_API_VERSION
	.align		4
        /*0000*/ 	.byte	0x04, 0x37
        /*0002*/ 	.short	(.L_9 - .L_8)
.L_8:
        /*0004*/ 	.word	0x00000082


	//----- nvinfo : EIATTR_KPARAM_INFO
	.align		4
.L_9:
        /*0008*/ 	.byte	0x04, 0x17
        /*000a*/ 	.short	(.L_11 - .L_10)
.L_10:
        /*000c*/ 	.word	0x00000000
        /*0010*/ 	.short	0x0003
        /*0012*/ 	.short	0x0010
        /*0014*/ 	.byte	0x00, 0xf0, 0x11, 0x00


	//----- nvinfo : EIATTR_KPARAM_INFO
	.align		4
.L_11:
        /*0018*/ 	.byte	0x04, 0x17
        /*001a*/ 	.short	(.L_13 - .L_12)
.L_12:
        /*001c*/ 	.word	0x00000000
        /*0020*/ 	.short	0x0002
        /*0022*/ 	.short	0x000c
        /*0024*/ 	.byte	0x00, 0xf0, 0x11, 0x00


	//----- nvinfo : EIATTR_KPARAM_INFO
	.align		4
.L_13:
        /*0028*/ 	.byte	0x04, 0x17
        /*002a*/ 	.short	(.L_15 - .L_14)
.L_14:
        /*002c*/ 	.word	0x00000000
        /*0030*/ 	.short	0x0001
        /*0032*/ 	.short	0x0008
        /*0034*/ 	.byte	0x00, 0xf0, 0x11, 0x00


	//----- nvinfo : EIATTR_KPARAM_INFO
	.align		4
.L_15:
        /*0038*/ 	.byte	0x04, 0x17
        /*003a*/ 	.short	(.L_17 - .L_16)
.L_16:
        /*003c*/ 	.word	0x00000000
        /*0040*/ 	.short	0x0000
        /*0042*/ 	.short	0x0000
        /*0044*/ 	.byte	0x00, 0xf5, 0x21, 0x00


	//----- nvinfo : EIATTR_SPARSE_MMA_MASK
	.align		4
.L_17:
        /*0048*/ 	.byte	0x03, 0x50
        /*004a*/ 	.short	0x0000


	//----- nvinfo : EIATTR_MAXREG_COUNT
	.align		4
        /*004c*/ 	.byte	0x03, 0x1b
        /*004e*/ 	.short	0x00ff


	//----- nvinfo : EIATTR_MERCURY_ISA_VERSION
	.align		4
        /*0050*/ 	.byte	0x03, 0x5f
        /*0052*/ 	.short	0x0101


	//----- nvinfo : EIATTR_UNUSED_LOAD_BYTE_OFFSET
	.align		4
        /*0054*/ 	.byte	0x04, 0x44
        /*0056*/ 	.short	(.L_19 - .L_18)


	//   ....[0]....
.L_18:
        /*0058*/ 	.word	0x000001d0
        /*005c*/ 	.word	0x00000007


	//----- nvinfo : EIATTR_VRC_CTA_INIT_COUNT
	.align		4
.L_19:
        /*0060*/ 	.byte	0x02, 0x4a
	.zero		1
	.zero		1


	//----- nvinfo : EIATTR_EXIT_INSTR_OFFSETS
	.align		4
        /*0064*/ 	.byte	0x04, 0x1c
        /*0066*/ 	.short	(.L_21 - .L_20)


	//   ....[0]....
.L_20:
        /*0068*/ 	.word	0x000000a0


	//   ....[1]....
        /*006c*/ 	.word	0x000001a0


	//   ....[2]....
        /*0070*/ 	.word	0x00000540


	//----- nvinfo : EIATTR_CRS_STACK_SIZE
	.align		4
.L_21:
        /*0074*/ 	.byte	0x04, 0x1e
        /*0076*/ 	.short	(.L_23 - .L_22)
.L_22:
        /*0078*/ 	.word	0x00000000


	//----- nvinfo : EIATTR_CBANK_PARAM_SIZE
	.align		4
.L_23:
        /*007c*/ 	.byte	0x03, 0x19
        /*007e*/ 	.short	0x0014


	//----- nvinfo : EIATTR_PARAM_CBANK
	.align		4
        /*0080*/ 	.byte	0x04, 0x0a
        /*0082*/ 	.short	(.L_25 - .L_24)
	.align		4
.L_24:
        /*0084*/ 	.word	index@(.nv.constant0._Z6kernelP6uchar4iii)
        /*0088*/ 	.short	0x0380
        /*008a*/ 	.short	0x0014


	//----- nvinfo : EIATTR_SW_WAR
	.align		4
.L_25:
        /*008c*/ 	.byte	0x04, 0x36
        /*008e*/ 	.short	(.L_27 - .L_26)
.L_26:
        /*0090*/ 	.word	0x00000008
.L_27:


//--------------------- .nv.callgraph             --------------------------
	.section	.nv.callgraph,"",@"SHT_CUDA_CALLGRAPH"
	.align	4
	.sectionentsize	8
	.align		4
        /*0000*/ 	.word	0x00000000
	.align		4
        /*0004*/ 	.word	0xffffffff
	.align		4
        /*0008*/ 	.word	0x00000000
	.align		4
        /*000c*/ 	.word	0xfffffffe
	.align		4
        /*0010*/ 	.word	0x00000000
	.align		4
        /*0014*/ 	.word	0xfffffffd
	.align		4
        /*0018*/ 	.word	0x00000000
	.align		4
        /*001c*/ 	.word	0xfffffffc


//--------------------- .nv.constant3             --------------------------
	.section	.nv.constant3,"a",@progbits
	.align	4
.nv.constant3:
	.type		avg_dev,@object
	.size		avg_dev,(cov_inv_dev - avg_dev)
avg_dev:
	.zero		384
	.type		cov_inv_dev,@object
	.size		cov_inv_dev,(.L_1 - cov_inv_dev)
cov_inv_dev:
	.zero		1152
.L_1:


//--------------------- .text._Z6kernelP6uchar4iii --------------------------
	.section	.text._Z6kernelP6uchar4iii,"ax",@progbits
	.align	128
        .global         _Z6kernelP6uchar4iii
        .type           _Z6kernelP6uchar4iii,@function
        .size           _Z6kernelP6uchar4iii,(.L_x_4 - _Z6kernelP6uchar4iii)
        .other          _Z6kernelP6uchar4iii,@"STO_CUDA_ENTRY STV_DEFAULT"
_Z6kernelP6uchar4iii:
.text._Z6kernelP6uchar4iii:
[----:B------:R-:W-:Y:S01]  /*0000*/  LDC R1, c[0x0][0x37c] ;  /* 0x0000df00ff017b82 */ /* 0x000fe20000000800 */
[----:B------:R-:W0:Y:S01]  /*0010*/  S2R R0, SR_CTAID.X ;  /* 0x0000000000007919 */ /* 0x000e220000002500 */
[----:B------:R-:W1:Y:S01]  /*0020*/  LDCU.64 UR8, c[0x0][0x388] ;  /* 0x00007100ff0877ac */ /* 0x000e620008000a00 */
[----:B------:R-:W0:Y:S01]  /*0030*/  S2R R3, SR_TID.X ;  /* 0x0000000000037919 */ /* 0x000e220000002100 */
[----:B------:R-:W0:Y:S01]  /*0040*/  LDCU UR4, c[0x0][0x360] ;  /* 0x00006c00ff0477ac */ /* 0x000e220008000800 */
[----:B------:R-:W2:Y:S01]  /*0050*/  LDCU UR6, c[0x0][0x370] ;  /* 0x00006e00ff0677ac */ /* 0x000ea20008000800 */
[----:B-1----:R-:W-:Y:S01]  /*0060*/  UIMAD UR5, UR9, UR8, URZ ;  /* 0x00000008090572a4 */ /* 0x002fe2000f8e02ff */
[----:B0-----:R-:W-:Y:S01]  /*0070*/  IMAD R0, R0, UR4, R3 ;  /* 0x0000000400007c24 */ /* 0x001fe2000f8e0203 */
[----:B--2---:R-:W-:-:S04]  /*0080*/  UIMAD UR4, UR4, UR6, URZ ;  /* 0x00000006040472a4 */ /* 0x004fc8000f8e02ff */
[----:B------:R-:W-:-:S13]  /*0090*/  ISETP.GE.AND P0, PT, R0, UR5, PT ;  /* 0x0000000500007c0c */ /* 0x000fda000bf06270 */
[----:B------:R-:W-:Y:S05]  /*00a0*/  @P0 EXIT ;  /* 0x000000000000094d */ /* 0x000fea0003800000 */
[----:B------:R-:W0:Y:S01]  /*00b0*/  LDCU UR6, c[0x0][0x390] ;  /* 0x00007200ff0677ac */ /* 0x000e220008000800 */
[----:B------:R-:W1:Y:S01]  /*00c0*/  LDCU.64 UR8, c[0x0][0x358] ;  /* 0x00006b00ff0877ac */ /* 0x000e620008000a00 */
[----:B------:R-:W2:Y:S01]  /*00d0*/  LDCU UR7, c[0x0][0x390] ;  /* 0x00007200ff0777ac */ /* 0x000ea20008000800 */
[----:B0-----:R-:W-:-:S09]  /*00e0*/  UISETP.GT.AND UP0, UPT, UR6, URZ, UPT ;  /* 0x000000ff0600728c */ /* 0x001fd2000bf04270 */
[----:B-12---:R-:W-:Y:S05]  /*00f0*/  BRA.U UP0, `(.L_x_0) ;  /* 0x00000001002c7547 */ /* 0x006fea000b800000 */
[----:B------:R-:W0:Y:S02]  /*0100*/  LDCU.64 UR6, c[0x0][0x380] ;  /* 0x00007000ff0677ac */ /* 0x000e240008000a00 */
[----:B0-----:R-:W-:-:S04]  /*0110*/  UIADD3 UR6, UP0, UPT, UR6, 0x3, URZ ;  /* 0x0000000306067890 */ /* 0x001fc8000ff1e0ff */
[----:B------:R-:W-:Y:S02]  /*0120*/  UIADD3.X UR7, UPT, UPT, URZ, UR7, URZ, UP0, !UPT ;  /* 0x00000007ff077290 */ /* 0x000fe400087fe4ff */
[----:B------:R-:W-:-:S04]  /*0130*/  MOV R4, UR6 ;  /* 0x0000000600047c02 */ /* 0x000fc80008000f00 */
[----:B------:R-:W-:-:S07]  /*0140*/  MOV R5, UR7 ;  /* 0x0000000700057c02 */ /* 0x000fce0008000f00 */
.L_x_1:
[C---:B------:R-:W-:Y:S01]  /*0150*/  IMAD.WIDE R2, R0.reuse, 0x4, R4 ;  /* 0x0000000400027825 */ /* 0x040fe200078e0204 */
[----:B------:R-:W-:-:S04]  /*0160*/  IADD3 R0, PT, PT, R0, UR4, RZ ;  /* 0x0000000400007c10 */ /* 0x000fc8000fffe0ff */
[----:B------:R0:W-:Y:S01]  /*0170*/  STG.E.U8 desc[UR8][R2.64], RZ ;  /* 0x000000ff02007986 */ /* 0x0001e2000c101108 */
[----:B------:R-:W-:-:S13]  /*0180*/  ISETP.GE.AND P0, PT, R0, UR5, PT ;  /* 0x0000000500007c0c */ /* 0x000fda000bf06270 */
[----:B0-----:R-:W-:Y:S05]  /*0190*/  @!P0 BRA `(.L_x_1) ;  /* 0xfffffffc00ec8947 */ /* 0x001fea000383ffff */
[----:B------:R-:W-:Y:S05]  /*01a0*/  EXIT ;  /* 0x000000000000794d */ /* 0x000fea0003800000 */
.L_x_0:
[----:B0-----:R-:W0:Y:S02]  /*01b0*/  LDC.64 R2, c[0x0][0x380] ;  /* 0x0000e000ff027b82 */ /* 0x001e240000000a00 */
[----:B0-----:R-:W-:-:S05]  /*01c0*/  IMAD.WIDE R2, R0, 0x4, R2 ;  /* 0x0000000400027825 */ /* 0x001fca00078e0202 */
[----:B------:R-:W2:Y:S01]  /*01d0*/  LDG.E R6, desc[UR8][R2.64] ;  /* 0x0000000802067981 */ /* 0x000ea2000c1e1900 */
[----:B------:R-:W-:Y:S01]  /*01e0*/  VIADD R0, R0, UR4 ;  /* 0x0000000400007c36 */ /* 0x000fe20008000000 */
[----:B------:R-:W-:Y:S01]  /*01f0*/  MOV R4, 0xff7fffff ;  /* 0xff7fffff00047802 */ /* 0x000fe20000000f00 */
[----:B------:R-:W-:Y:S01]  /*0200*/  IMAD.MOV.U32 R10, RZ, RZ, RZ ;  /* 0x000000ffff0a7224 */ /* 0x000fe200078e00ff */
[----:B------:R-:W-:Y:S02]  /*0210*/  PRMT R5, RZ, 0x7610, R5 ;  /* 0x00007610ff057816 */ /* 0x000fe40000000005 */
[----:B------:R-:W-:Y:S02]  /*0220*/  ISETP.GE.AND P2, PT, R0, UR5, PT ;  /* 0x0000000500007c0c */ /* 0x000fe4000bf46270 */
[C---:B--2---:R-:W-:Y:S02]  /*0230*/  PRMT R7, R6.reuse, 0x7770, RZ ;  /* 0x0000777006077816 */ /* 0x044fe400000000ff */
[----:B------:R-:W-:-:S02]  /*0240*/  PRMT R8, R6, 0x7771, RZ ;  /* 0x0000777106087816 */ /* 0x000fc400000000ff */
[----:B------:R-:W-:Y:S02]  /*0250*/  PRMT R9, R6, 0x7772, RZ ;  /* 0x0000777206097816 */ /* 0x000fe400000000ff */
[----:B------:R-:W-:Y:S02]  /*0260*/  PRMT R6, RZ, 0x7610, R6 ;  /* 0x00007610ff067816 */ /* 0x000fe40000000006 */
[----:B------:R-:W-:Y:S02]  /*0270*/  I2FP.F32.U32 R7, R7 ;  /* 0x0000000700077245 */ /* 0x000fe40000201000 */
[----:B------:R-:W-:Y:S02]  /*0280*/  I2FP.F32.U32 R8, R8 ;  /* 0x0000000800087245 */ /* 0x000fe40000201000 */
[----:B------:R-:W-:-:S07]  /*0290*/  I2FP.F32.U32 R9, R9 ;  /* 0x0000000900097245 */ /* 0x000fce0000201000 */
.L_x_2:
[----:B------:R-:W-:Y:S01]  /*02a0*/  HFMA2 R17, -RZ, RZ, 0, 2.288818359375e-05 ;  /* 0x00000180ff117431 */ /* 0x000fe200000001ff */
[----:B------:R-:W-:Y:S01]  /*02b0*/  LOP3.LUT R11, R5, 0xff, RZ, 0xc0, !PT ;  /* 0x000000ff050b7812 */ /* 0x000fe200078ec0ff */
[----:B------:R-:W-:-:S04]  /*02c0*/  IMAD R10, R10, 0x3, RZ ;  /* 0x000000030a0a7824 */ /* 0x000fc800078e02ff */
[----:B------:R-:W-:Y:S02]  /*02d0*/  IMAD R16, R11, 0xc, RZ ;  /* 0x0000000c0b107824 */ /* 0x000fe400078e02ff */
[----:B------:R-:W-:Y:S02]  /*02e0*/  IMAD R17, R10, 0xc, R17 ;  /* 0x0000000c0a117824 */ /* 0x000fe400078e0211 */
[----:B------:R-:W0:Y:S08]  /*02f0*/  LDC R13, c[0x3][R16+0x4] ;  /* 0x00c00100100d7b82 */ /* 0x000e300000000800 */
[----:B------:R-:W1:Y:S08]  /*0300*/  LDC R18, c[0x3][R16] ;  /* 0x00c0000010127b82 */ /* 0x000e700000000800 */
[----:B------:R-:W2:Y:S08]  /*0310*/  LDC R21, c[0x3][R17+0x10] ;  /* 0x00c0040011157b82 */ /* 0x000eb00000000800 */
[----:B------:R-:W3:Y:S01]  /*0320*/  LDC R19, c[0x3][R17+0xc] ;  /* 0x00c0030011137b82 */ /* 0x000ee20000000800 */
[----:B0-----:R-:W-:-:S07]  /*0330*/  FADD R14, R8, -R13 ;  /* 0x8000000d080e7221 */ /* 0x001fce0000000000 */
[----:B------:R-:W0:Y:S01]  /*0340*/  LDC R24, c[0x3][R17+0x4] ;  /* 0x00c0010011187b82 */ /* 0x000e220000000800 */
[----:B-1----:R-:W-:-:S07]  /*0350*/  FADD R13, R7, -R18 ;  /* 0x80000012070d7221 */ /* 0x002fce0000000000 */
[----:B------:R-:W1:Y:S01]  /*0360*/  LDC R20, c[0x3][R16+0x8] ;  /* 0x00c0020010147b82 */ /* 0x000e620000000800 */
[----:B--2---:R-:W-:-:S07]  /*0370*/  FMUL R18, R14, R21 ;  /* 0x000000150e127220 */ /* 0x004fce0000400000 */
[----:B------:R-:W2:Y:S01]  /*0380*/  LDC R22, c[0x3][R17] ;  /* 0x00c0000011167b82 */ /* 0x000ea20000000800 */
[----:B---3--:R-:W-:-:S07]  /*0390*/  FMUL R19, R14, R19 ;  /* 0x000000130e137220 */ /* 0x008fce0000400000 */
[----:B------:R-:W3:Y:S01]  /*03a0*/  LDC R23, c[0x3][R17+0x14] ;  /* 0x00c0050011177b82 */ /* 0x000ee20000000800 */
[----:B0-----:R-:W-:-:S07]  /*03b0*/  FFMA R21, R13, R24, R18 ;  /* 0x000000180d157223 */ /* 0x001fce0000000012 */
[----:B------:R-:W0:Y:S01]  /*03c0*/  LDC R15, c[0x3][R17+0x1c] ;  /* 0x00c00700110f7b82 */ /* 0x000e220000000800 */
[----:B-1----:R-:W-:-:S07]  /*03d0*/  FADD R20, R9, -R20 ;  /* 0x8000001409147221 */ /* 0x002fce0000000000 */
[----:B------:R-:W1:Y:S01]  /*03e0*/  LDC R12, c[0x3][R17+0x18] ;  /* 0x00c00600110c7b82 */ /* 0x000e620000000800 */
[----:B--2---:R-:W-:-:S07]  /*03f0*/  FFMA R19, R13, R22, R19 ;  /* 0x000000160d137223 */ /* 0x004fce0000000013 */
[----:B------:R-:W2:Y:S01]  /*0400*/  LDC R10, c[0x3][R17+0x8] ;  /* 0x00c00200110a7b82 */ /* 0x000ea20000000800 */
[----:B---3--:R-:W-:-:S07]  /*0410*/  FMUL R16, R14, R23 ;  /* 0x000000170e107220 */ /* 0x008fce0000400000 */
[----:B------:R-:W3:Y:S01]  /*0420*/  LDC R11, c[0x3][R17+0x20] ;  /* 0x00c00800110b7b82 */ /* 0x000ee20000000800 */
[----:B0-----:R-:W-:-:S04]  /*0430*/  FFMA R15, R20, R15, R21 ;  /* 0x0000000f140f7223 */ /* 0x001fc80000000015 */
[----:B------:R-:W-:Y:S01]  /*0440*/  FMUL R15, R14, R15 ;  /* 0x0000000f0e0f7220 */ /* 0x000fe20000400000 */
[----:B-1----:R-:W-:-:S04]  /*0450*/  FFMA R12, R20, R12, R19 ;  /* 0x0000000c140c7223 */ /* 0x002fc80000000013 */
[C---:B------:R-:W-:Y:S01]  /*0460*/  FFMA R15, R13.reuse, R12, R15 ;  /* 0x0000000c0d0f7223 */ /* 0x040fe2000000000f */
[----:B--2---:R-:W-:-:S04]  /*0470*/  FFMA R10, R13, R10, R16 ;  /* 0x0000000a0d0a7223 */ /* 0x004fc80000000010 */
[----:B---3--:R-:W-:Y:S01]  /*0480*/  FFMA R10, R20, R11, R10 ;  /* 0x0000000b140a7223 */ /* 0x008fe2000000000a */
[----:B------:R-:W-:-:S03]  /*0490*/  IADD3 R11, PT, PT, R5, 0x1, RZ ;  /* 0x00000001050b7810 */ /* 0x000fc60007ffe0ff */
[----:B------:R-:W-:Y:S01]  /*04a0*/  FFMA R15, R20, R10, R15 ;  /* 0x0000000a140f7223 */ /* 0x000fe2000000000f */
[----:B------:R-:W-:-:S04]  /*04b0*/  LOP3.LUT R10, R11, 0xff, RZ, 0xc0, !PT ;  /* 0x000000ff0b0a7812 */ /* 0x000fc800078ec0ff */
[----:B------:R-:W-:Y:S02]  /*04c0*/  ISETP.GE.AND P1, PT, R10, UR7, PT ;  /* 0x000000070a007c0c */ /* 0x000fe4000bf26270 */
[----:B------:R-:W-:-:S04]  /*04d0*/  FSETP.GEU.AND P0, PT, R4, -R15, PT ;  /* 0x8000000f0400720b */ /* 0x000fc80003f0e000 */
[----:B------:R-:W-:Y:S02]  /*04e0*/  SEL R6, R5, R6, !P0 ;  /* 0x0000000605067207 */ /* 0x000fe40004000000 */
[----:B------:R-:W-:Y:S02]  /*04f0*/  FSEL R4, -R15, R4, !P0 ;  /* 0x000000040f047208 */ /* 0x000fe40004000100 */
[----:B------:R-:W-:-:S03]  /*0500*/  PRMT R5, R11, 0x7610, R5 ;  /* 0x000076100b057816 */ /* 0x000fc60000000005 */
[----:B------:R-:W-:Y:S05]  /*0510*/  @!P1 BRA `(.L_x_2) ;  /* 0xfffffffc00609947 */ /* 0x000fea000383ffff */
[----:B------:R0:W-:Y:S01]  /*0520*/  STG.E.U8 desc[UR8][R2.64+0x3], R6 ;  /* 0x0000030602007986 */ /* 0x0001e2000c101108 */
[----:B------:R-:W-:Y:S05]  /*0530*/  @!P2 BRA `(.L_x_0) ;  /* 0xfffffffc001ca947 */ /* 0x000fea000383ffff */
[----:B------:R-:W-:Y:S05]  /*0540*/  EXIT ;  /* 0x000000000000794d */ /* 0x000fea0003800000 */
.L_x_3:
[----:B------:R-:W-:-:S00]  /*0550*/  BRA `(.L_x_3) ;  /* 0xfffffffc00fc7947 */ /* 0x000fc0000383ffff */
[----:B------:R-:W-:-:S00]  /*0560*/  NOP ;  /* 0x0000000000007918 */ /* 0x000fc00000000000 */
        /* <DEDUP_REMOVED lines=9> */
.L_x_4:


//--------------------- .nv.shared.reserved.0     --------------------------
	.section	.nv.shared.reserved.0,"aw",@nobits
	.weak		__nv_reservedSMEM_offset_0_alias
	.size		__nv_reservedSMEM_offset_0_alias, 0, 64
	.other		__nv_reservedSMEM_offset_0_alias,@"STO_CUDA_RESERVED_SHARED STV_DEFAULT"
__nv_reservedSMEM_offset_0_alias:
	.zero		0
	.zero		64


//--------------------- .nv.constant0._Z6kernelP6uchar4iii --------------------------
	.section	.nv.constant0._Z6kernelP6uchar4iii,"a",@progbits
	.sectionflags	@""
	.align	4
.nv.constant0._Z6kernelP6uchar4iii:
	.zero		916


//--------------------- SYMBOLS --------------------------

	.type		.nv.reservedSmem.offset0,@object
	.size		.nv.reservedSmem.offset0,0x4
